//
// Generated by NVIDIA NVVM Compiler
//
// Compiler Build ID: CL-36424714
// Cuda compilation tools, release 13.0, V13.0.88
// Based on NVVM 20.0.0
//

.version 9.0
.target sm_100
.address_size 64

	// .globl	_Z11MatMulTiledPKfS0_Pfi
// _ZZ11MatMulTiledPKfS0_PfiE2sA has been demoted
// _ZZ11MatMulTiledPKfS0_PfiE2sB has been demoted

.visible .entry _Z11MatMulTiledPKfS0_Pfi(
	.param .u64 .ptr .align 1 _Z11MatMulTiledPKfS0_Pfi_param_0,
	.param .u64 .ptr .align 1 _Z11MatMulTiledPKfS0_Pfi_param_1,
	.param .u64 .ptr .align 1 _Z11MatMulTiledPKfS0_Pfi_param_2,
	.param .u32 _Z11MatMulTiledPKfS0_Pfi_param_3
)
{
	.reg .pred 	%p<8>;
	.reg .b32 	%r<41>;
	.reg .b32 	%f<111>;
	.reg .b64 	%rd<13>;
	// demoted variable
	.shared .align 4 .b8 _ZZ11MatMulTiledPKfS0_PfiE2sA[4096];
	// demoted variable
	.shared .align 4 .b8 _ZZ11MatMulTiledPKfS0_PfiE2sB[4096];
	ld.param.u64 	%rd3, [_Z11MatMulTiledPKfS0_Pfi_param_0];
	ld.param.u64 	%rd4, [_Z11MatMulTiledPKfS0_Pfi_param_1];
	ld.param.u64 	%rd5, [_Z11MatMulTiledPKfS0_Pfi_param_2];
	ld.param.u32 	%r23, [_Z11MatMulTiledPKfS0_Pfi_param_3];
	mov.u32 	%r36, %tid.x;
	mov.u32 	%r38, %tid.y;
	mov.u32 	%r24, %ctaid.y;
	shl.b32 	%r25, %r24, 5;
	add.s32 	%r3, %r25, %r38;
	mov.u32 	%r26, %ctaid.x;
	shl.b32 	%r4, %r26, 5;
	add.s32 	%r5, %r4, %r36;
	setp.lt.s32 	%p1, %r23, 1;
	mov.f32 	%f110, 0f00000000;
	@%p1 bra 	$L__BB0_7;
	shl.b32 	%r28, %r38, 7;
	mov.u32 	%r29, _ZZ11MatMulTiledPKfS0_PfiE2sA;
	add.s32 	%r6, %r29, %r28;
	shl.b32 	%r30, %r36, 2;
	add.s32 	%r7, %r6, %r30;
	mov.u32 	%r31, _ZZ11MatMulTiledPKfS0_PfiE2sB;
	add.s32 	%r9, %r31, %r30;
	add.s32 	%r8, %r9, %r28;
	mad.lo.s32 	%r32, %r38, %r23, %r36;
	add.s32 	%r39, %r32, %r4;
	shl.b32 	%r11, %r23, 5;
	mad.lo.s32 	%r37, %r23, %r3, %r36;
	cvta.to.global.u64 	%rd1, %rd3;
	cvta.to.global.u64 	%rd2, %rd4;
	mov.f32 	%f110, 0f00000000;
	mov.b32 	%r40, 0;
$L__BB0_2:
	setp.ge.u32 	%p2, %r3, %r23;
	setp.ge.s32 	%p3, %r36, %r23;
	mov.f32 	%f108, 0f00000000;
	or.pred  	%p4, %p2, %p3;
	@%p4 bra 	$L__BB0_4;
	mul.wide.u32 	%rd6, %r37, 4;
	add.s64 	%rd7, %rd1, %rd6;
	ld.global.f32 	%f108, [%rd7];
$L__BB0_4:
	st.shared.f32 	[%r7], %f108;
	max.s32 	%r33, %r5, %r38;
	setp.ge.s32 	%p5, %r33, %r23;
	mov.f32 	%f109, 0f00000000;
	@%p5 bra 	$L__BB0_6;
	mul.wide.s32 	%rd8, %r39, 4;
	add.s64 	%rd9, %rd2, %rd8;
	ld.global.f32 	%f109, [%rd9];
$L__BB0_6:
	st.shared.f32 	[%r8], %f109;
	bar.sync 	0;
	ld.shared.f32 	%f12, [%r6];
	ld.shared.f32 	%f13, [%r9];
	fma.rn.f32 	%f14, %f12, %f13, %f110;
	ld.shared.f32 	%f15, [%r6+4];
	ld.shared.f32 	%f16, [%r9+128];
	fma.rn.f32 	%f17, %f15, %f16, %f14;
	ld.shared.f32 	%f18, [%r6+8];
	ld.shared.f32 	%f19, [%r9+256];
	fma.rn.f32 	%f20, %f18, %f19, %f17;
	ld.shared.f32 	%f21, [%r6+12];
	ld.shared.f32 	%f22, [%r9+384];
	fma.rn.f32 	%f23, %f21, %f22, %f20;
	ld.shared.f32 	%f24, [%r6+16];
	ld.shared.f32 	%f25, [%r9+512];
	fma.rn.f32 	%f26, %f24, %f25, %f23;
	ld.shared.f32 	%f27, [%r6+20];
	ld.shared.f32 	%f28, [%r9+640];
	fma.rn.f32 	%f29, %f27, %f28, %f26;
	ld.shared.f32 	%f30, [%r6+24];
	ld.shared.f32 	%f31, [%r9+768];
	fma.rn.f32 	%f32, %f30, %f31, %f29;
	ld.shared.f32 	%f33, [%r6+28];
	ld.shared.f32 	%f34, [%r9+896];
	fma.rn.f32 	%f35, %f33, %f34, %f32;
	ld.shared.f32 	%f36, [%r6+32];
	ld.shared.f32 	%f37, [%r9+1024];
	fma.rn.f32 	%f38, %f36, %f37, %f35;
	ld.shared.f32 	%f39, [%r6+36];
	ld.shared.f32 	%f40, [%r9+1152];
	fma.rn.f32 	%f41, %f39, %f40, %f38;
	ld.shared.f32 	%f42, [%r6+40];
	ld.shared.f32 	%f43, [%r9+1280];
	fma.rn.f32 	%f44, %f42, %f43, %f41;
	ld.shared.f32 	%f45, [%r6+44];
	ld.shared.f32 	%f46, [%r9+1408];
	fma.rn.f32 	%f47, %f45, %f46, %f44;
	ld.shared.f32 	%f48, [%r6+48];
	ld.shared.f32 	%f49, [%r9+1536];
	fma.rn.f32 	%f50, %f48, %f49, %f47;
	ld.shared.f32 	%f51, [%r6+52];
	ld.shared.f32 	%f52, [%r9+1664];
	fma.rn.f32 	%f53, %f51, %f52, %f50;
	ld.shared.f32 	%f54, [%r6+56];
	ld.shared.f32 	%f55, [%r9+1792];
	fma.rn.f32 	%f56, %f54, %f55, %f53;
	ld.shared.f32 	%f57, [%r6+60];
	ld.shared.f32 	%f58, [%r9+1920];
	fma.rn.f32 	%f59, %f57, %f58, %f56;
	ld.shared.f32 	%f60, [%r6+64];
	ld.shared.f32 	%f61, [%r9+2048];
	fma.rn.f32 	%f62, %f60, %f61, %f59;
	ld.shared.f32 	%f63, [%r6+68];
	ld.shared.f32 	%f64, [%r9+2176];
	fma.rn.f32 	%f65, %f63, %f64, %f62;
	ld.shared.f32 	%f66, [%r6+72];
	ld.shared.f32 	%f67, [%r9+2304];
	fma.rn.f32 	%f68, %f66, %f67, %f65;
	ld.shared.f32 	%f69, [%r6+76];
	ld.shared.f32 	%f70, [%r9+2432];
	fma.rn.f32 	%f71, %f69, %f70, %f68;
	ld.shared.f32 	%f72, [%r6+80];
	ld.shared.f32 	%f73, [%r9+2560];
	fma.rn.f32 	%f74, %f72, %f73, %f71;
	ld.shared.f32 	%f75, [%r6+84];
	ld.shared.f32 	%f76, [%r9+2688];
	fma.rn.f32 	%f77, %f75, %f76, %f74;
	ld.shared.f32 	%f78, [%r6+88];
	ld.shared.f32 	%f79, [%r9+2816];
	fma.rn.f32 	%f80, %f78, %f79, %f77;
	ld.shared.f32 	%f81, [%r6+92];
	ld.shared.f32 	%f82, [%r9+2944];
	fma.rn.f32 	%f83, %f81, %f82, %f80;
	ld.shared.f32 	%f84, [%r6+96];
	ld.shared.f32 	%f85, [%r9+3072];
	fma.rn.f32 	%f86, %f84, %f85, %f83;
	ld.shared.f32 	%f87, [%r6+100];
	ld.shared.f32 	%f88, [%r9+3200];
	fma.rn.f32 	%f89, %f87, %f88, %f86;
	ld.shared.f32 	%f90, [%r6+104];
	ld.shared.f32 	%f91, [%r9+3328];
	fma.rn.f32 	%f92, %f90, %f91, %f89;
	ld.shared.f32 	%f93, [%r6+108];
	ld.shared.f32 	%f94, [%r9+3456];
	fma.rn.f32 	%f95, %f93, %f94, %f92;
	ld.shared.f32 	%f96, [%r6+112];
	ld.shared.f32 	%f97, [%r9+3584];
	fma.rn.f32 	%f98, %f96, %f97, %f95;
	ld.shared.f32 	%f99, [%r6+116];
	ld.shared.f32 	%f100, [%r9+3712];
	fma.rn.f32 	%f101, %f99, %f100, %f98;
	ld.shared.f32 	%f102, [%r6+120];
	ld.shared.f32 	%f103, [%r9+3840];
	fma.rn.f32 	%f104, %f102, %f103, %f101;
	ld.shared.f32 	%f105, [%r6+124];
	ld.shared.f32 	%f106, [%r9+3968];
	fma.rn.f32 	%f110, %f105, %f106, %f104;
	bar.sync 	0;
	add.s32 	%r40, %r40, 32;
	add.s32 	%r39, %r39, %r11;
	add.s32 	%r38, %r38, 32;
	add.s32 	%r37, %r37, 32;
	add.s32 	%r36, %r36, 32;
	setp.lt.s32 	%p6, %r40, %r23;
	@%p6 bra 	$L__BB0_2;
$L__BB0_7:
	max.s32 	%r34, %r3, %r5;
	setp.ge.s32 	%p7, %r34, %r23;
	@%p7 bra 	$L__BB0_9;
	mad.lo.s32 	%r35, %r23, %r3, %r5;
	cvta.to.global.u64 	%rd10, %rd5;
	mul.wide.s32 	%rd11, %r35, 4;
	add.s64 	%rd12, %rd10, %rd11;
	st.global.f32 	[%rd12], %f110;
$L__BB0_9:
	ret;

}


// ===== COMPILED SASS (sm_100) =====

	.target	sm_100

	.elftype	@"ET_EXEC"


//--------------------- .note.nv.tkinfo           --------------------------
	.section	.note.nv.tkinfo,"",@"SHT_NOTE"
	.sectionflags	@"SHF_NOTE_NV_TKINFO"
	.tkinfo
        /*0018*/ 	.word	0x00000002
        /*0030*/ 	.string	""
        /*0030*/ 	.string	"ptxas"
        /*0030*/ 	.string	"Cuda compilation tools, release 13.0, V13.0.88"
        /*0030*/ 	.string	"Build cuda_13.0.r13.0/compiler.36424714_0"
        /*0030*/ 	.string	"-arch sm_100 -m 64 "



//--------------------- .note.nv.cuinfo           --------------------------
	.section	.note.nv.cuinfo,"",@"SHT_NOTE"
	.sectionflags	@"SHF_NOTE_NV_CUINFO"
        /*0018*/ 	.short	0x0002
        /*001a*/ 	.short	0x0064
        /*001c*/ 	.short	0x0082
	.zero		2


//--------------------- .nv.info                  --------------------------
	.section	.nv.info,"",@"SHT_CUDA_INFO"
	.align	4


	//----- nvinfo : EIATTR_REGCOUNT
	.align		4
        /*0000*/ 	.byte	0x04, 0x2f
        /*0002*/ 	.short	(.L_1 - .L_0)
	.align		4
.L_0:
        /*0004*/ 	.word	index@(_Z11MatMulTiledPKfS0_Pfi)
        /*0008*/ 	.word	0x00000020


	//----- nvinfo : EIATTR_FRAME_SIZE
	.align		4
.L_1:
        /*000c*/ 	.byte	0x04, 0x11
        /*000e*/ 	.short	(.L_3 - .L_2)
	.align		4
.L_2:
        /*0010*/ 	.word	index@(_Z11MatMulTiledPKfS0_Pfi)
        /*0014*/ 	.word	0x00000000


	//----- nvinfo : EIATTR_MIN_STACK_SIZE
	.align		4
.L_3:
        /*0018*/ 	.byte	0x04, 0x12
        /*001a*/ 	.short	(.L_5 - .L_4)
	.align		4
.L_4:
        /*001c*/ 	.word	index@(_Z11MatMulTiledPKfS0_Pfi)
        /*0020*/ 	.word	0x00000000
.L_5:


//--------------------- .nv.compat                --------------------------
	.section	.nv.compat,"",@"SHT_CUDA_COMPAT_INFO"
	.align	4
        /*0000*/ 	.byte	0x02, 0x09, 0x00, 0x00, 0x02, 0x02, 0x01, 0x00, 0x02, 0x05, 0x05, 0x00, 0x03, 0x07, 0x01, 0x01
        /*0010*/ 	.byte	0x02, 0x03, 0x00, 0x00, 0x02, 0x06, 0x01, 0x00, 0x04, 0x0b, 0x08, 0x00, 0x09, 0x00, 0x00, 0x00
        /*0020*/ 	.byte	0x00, 0x00, 0x00, 0x00


//--------------------- .nv.info._Z11MatMulTiledPKfS0_Pfi --------------------------
	.section	.nv.info._Z11MatMulTiledPKfS0_Pfi,"",@"SHT_CUDA_INFO"
	.sectionflags	@""
	.align	4


	//----- nvinfo : EIATTR_CUDA_API_VERSION
	.align		4
        /*0000*/ 	.byte	0x04, 0x37
        /*0002*/ 	.short	(.L_7 - .L_6)
.L_6:
        /*0004*/ 	.word	0x00000082


	//----- nvinfo : EIATTR_KPARAM_INFO
	.align		4
.L_7:
        /*0008*/ 	.byte	0x04, 0x17
        /*000a*/ 	.short	(.L_9 - .L_8)
.L_8:
        /*000c*/ 	.word	0x00000000
        /*0010*/ 	.short	0x0003
        /*0012*/ 	.short	0x0018
        /*0014*/ 	.byte	0x00, 0xf0, 0x11, 0x00


	//----- nvinfo : EIATTR_KPARAM_INFO
	.align		4
.L_9:
        /*0018*/ 	.byte	0x04, 0x17
        /*001a*/ 	.short	(.L_11 - .L_10)
.L_10:
        /*001c*/ 	.word	0x00000000
        /*0020*/ 	.short	0x0002
        /*0022*/ 	.short	0x0010
        /*0024*/ 	.byte	0x00, 0xf5, 0x21, 0x00


	//----- nvinfo : EIATTR_KPARAM_INFO
	.align		4
.L_11:
        /*0028*/ 	.byte	0x04, 0x17
        /*002a*/ 	.short	(.L_13 - .L_12)
.L_12:
        /*002c*/ 	.word	0x00000000
        /*0030*/ 	.short	0x0001
        /*0032*/ 	.short	0x0008
        /*0034*/ 	.byte	0x00, 0xf5, 0x21, 0x00


	//----- nvinfo : EIATTR_KPARAM_INFO
	.align		4
.L_13:
        /*0038*/ 	.byte	0x04, 0x17
        /*003a*/ 	.short	(.L_15 - .L_14)
.L_14:
        /*003c*/ 	.word	0x00000000
        /*0040*/ 	.short	0x0000
        /*0042*/ 	.short	0x0000
        /*0044*/ 	.byte	0x00, 0xf5, 0x21, 0x00


	//----- nvinfo : EIATTR_SPARSE_MMA_MASK
	.align		4
.L_15:
        /*0048*/ 	.byte	0x03, 0x50
        /*004a*/ 	.short	0x0000


	//----- nvinfo : EIATTR_MAXREG_COUNT
	.align		4
        /*004c*/ 	.byte	0x03, 0x1b
        /*004e*/ 	.short	0x00ff


	//----- nvinfo : EIATTR_NUM_BARRIERS
	.align		4
        /*0050*/ 	.byte	0x02, 0x4c
        /*0052*/ 	.byte	0x01
	.zero		1


	//----- nvinfo : EIATTR_MERCURY_ISA_VERSION
	.align		4
        /*0054*/ 	.byte	0x03, 0x5f
        /*0056*/ 	.short	0x0101


	//----- nvinfo : EIATTR_VRC_CTA_INIT_COUNT
	.align		4
        /*0058*/ 	.byte	0x02, 0x4a
	.zero		1
	.zero		1


	//----- nvinfo : EIATTR_EXIT_INSTR_OFFSETS
	.align		4
        /*005c*/ 	.byte	0x04, 0x1c
        /*005e*/ 	.short	(.L_17 - .L_16)


	//   ....[0]....
.L_16:
        /*0060*/ 	.word	0x000007e0


	//   ....[1]....
        /*0064*/ 	.word	0x00000830


	//----- nvinfo : EIATTR_CBANK_PARAM_SIZE
	.align		4
.L_17:
        /*0068*/ 	.byte	0x03, 0x19
        /*006a*/ 	.short	0x001c


	//----- nvinfo : EIATTR_PARAM_CBANK
	.align		4
        /*006c*/ 	.byte	0x04, 0x0a
        /*006e*/ 	.short	(.L_19 - .L_18)
	.align		4
.L_18:
        /*0070*/ 	.word	index@(.nv.constant0._Z11MatMulTiledPKfS0_Pfi)
        /*0074*/ 	.short	0x0380
        /*0076*/ 	.short	0x001c


	//----- nvinfo : EIATTR_SW_WAR
	.align		4
.L_19:
        /*0078*/ 	.byte	0x04, 0x36
        /*007a*/ 	.short	(.L_21 - .L_20)
.L_20:
        /*007c*/ 	.word	0x00000008
.L_21:


//--------------------- .nv.callgraph             --------------------------
	.section	.nv.callgraph,"",@"SHT_CUDA_CALLGRAPH"
	.align	4
	.sectionentsize	8
	.align		4
        /*0000*/ 	.word	0x00000000
	.align		4
        /*0004*/ 	.word	0xffffffff
	.align		4
        /*0008*/ 	.word	0x00000000
	.align		4
        /*000c*/ 	.word	0xfffffffe
	.align		4
        /*0010*/ 	.word	0x00000000
	.align		4
        /*0014*/ 	.word	0xfffffffd
	.align		4
        /*0018*/ 	.word	0x00000000
	.align		4
        /*001c*/ 	.word	0xfffffffc


//--------------------- .text._Z11MatMulTiledPKfS0_Pfi --------------------------
	.section	.text._Z11MatMulTiledPKfS0_Pfi,"ax",@progbits
	.align	128
        .global         _Z11MatMulTiledPKfS0_Pfi
        .type           _Z11MatMulTiledPKfS0_Pfi,@function
        .size           _Z11MatMulTiledPKfS0_Pfi,(.L_x_3 - _Z11MatMulTiledPKfS0_Pfi)
        .other          _Z11MatMulTiledPKfS0_Pfi,@"STO_CUDA_ENTRY STV_DEFAULT"
_Z11MatMulTiledPKfS0_Pfi:
.text._Z11MatMulTiledPKfS0_Pfi:
[----:B------:R-:W-:Y:S01]  /*0000*/  LDC R1, c[0x0][0x37c] ;  /* 0x0000df00ff017b82 */ /* 0x000fe20000000800 */
[----:B------:R-:W0:Y:S01]  /*0010*/  LDCU UR4, c[0x0][0x398] ;  /* 0x00007300ff0477ac */ /* 0x000e220008000800 */
[----:B------:R-:W1:Y:S01]  /*0020*/  S2R R19, SR_TID.Y ;  /* 0x0000000000137919 */ /* 0x000e620000002200 */
[----:B------:R-:W-:Y:S01]  /*0030*/  HFMA2 R27, -RZ, RZ, 0, 0 ;  /* 0x00000000ff1b7431 */ /* 0x000fe200000001ff */
[----:B------:R-:W2:Y:S01]  /*0040*/  LDCU.64 UR8, c[0x0][0x358] ;  /* 0x00006b00ff0877ac */ /* 0x000ea20008000a00 */
[----:B------:R-:W1:Y:S01]  /*0050*/  S2R R0, SR_CTAID.Y ;  /* 0x0000000000007919 */ /* 0x000e620000002600 */
[----:B------:R-:W3:Y:S01]  /*0060*/  S2R R21, SR_TID.X ;  /* 0x0000000000157919 */ /* 0x000ee20000002100 */
[----:B------:R-:W3:Y:S01]  /*0070*/  S2R R2, SR_CTAID.X ;  /* 0x0000000000027919 */ /* 0x000ee20000002500 */
[----:B0-----:R-:W-:-:S04]  /*0080*/  MOV R6, UR4 ;  /* 0x0000000400067c02 */ /* 0x001fc80008000f00 */
[----:B------:R-:W-:Y:S02]  /*0090*/  ISETP.GE.AND P0, PT, R6, 0x1, PT ;  /* 0x000000010600780c */ /* 0x000fe40003f06270 */
[----:B-1----:R-:W-:Y:S02]  /*00a0*/  LEA R23, R0, R19, 0x5 ;  /* 0x0000001300177211 */ /* 0x002fe400078e28ff */
[----:B---3--:R-:W-:-:S09]  /*00b0*/  LEA R16, R2, R21, 0x5 ;  /* 0x0000001502107211 */ /* 0x008fd200078e28ff */
[----:B--2---:R-:W-:Y:S05]  /*00c0*/  @!P0 BRA `(.L_x_0) ;  /* 0x0000000400bc8947 */ /* 0x004fea0003800000 */
[----:B------:R-:W0:Y:S01]  /*00d0*/  S2UR UR6, SR_CgaCtaId ;  /* 0x00000000000679c3 */ /* 0x000e220000008800 */
[----:B------:R-:W-:Y:S01]  /*00e0*/  UMOV UR4, 0x400 ;  /* 0x0000040000047882 */ /* 0x000fe20000000000 */
[-CC-:B------:R-:W-:Y:S01]  /*00f0*/  IMAD R17, R19, R6.reuse, R21.reuse ;  /* 0x0000000613117224 */ /* 0x180fe200078e0215 */
[----:B------:R-:W-:Y:S01]  /*0100*/  UIADD3 UR5, UPT, UPT, UR4, 0x1000, URZ ;  /* 0x0000100004057890 */ /* 0x000fe2000fffe0ff */
[----:B------:R-:W-:Y:S01]  /*0110*/  MOV R27, RZ ;  /* 0x000000ff001b7202 */ /* 0x000fe20000000f00 */
[----:B------:R-:W-:Y:S02]  /*0120*/  IMAD R7, R23, R6, R21 ;  /* 0x0000000617077224 */ /* 0x000fe400078e0215 */
[----:B------:R-:W-:Y:S01]  /*0130*/  LEA R17, R2, R17, 0x5 ;  /* 0x0000001102117211 */ /* 0x000fe200078e28ff */
[----:B------:R-:W1:Y:S01]  /*0140*/  LDC R0, c[0x0][0x398] ;  /* 0x0000e600ff007b82 */ /* 0x000e620000000800 */
[----:B0-----:R-:W-:Y:S02]  /*0150*/  ULEA UR4, UR6, UR4, 0x18 ;  /* 0x0000000406047291 */ /* 0x001fe4000f8ec0ff */
[----:B------:R-:W-:-:S04]  /*0160*/  ULEA UR5, UR6, UR5, 0x18 ;  /* 0x0000000506057291 */ /* 0x000fc8000f8ec0ff */
[----:B------:R-:W-:Y:S01]  /*0170*/  LEA R5, R19, UR4, 0x7 ;  /* 0x0000000413057c11 */ /* 0x000fe2000f8e38ff */
[----:B------:R-:W-:Y:S01]  /*0180*/  UMOV UR4, URZ ;  /* 0x000000ff00047c82 */ /* 0x000fe20008000000 */
[C---:B------:R-:W-:Y:S02]  /*0190*/  LEA R2, R21.reuse, UR5, 0x2 ;  /* 0x0000000515027c11 */ /* 0x040fe4000f8e10ff */
[----:B------:R-:W-:Y:S02]  /*01a0*/  LEA R4, R21, R5, 0x2 ;  /* 0x0000000515047211 */ /* 0x000fe400078e10ff */
[----:B------:R-:W-:-:S07]  /*01b0*/  LEA R3, R19, R2, 0x7 ;  /* 0x0000000213037211 */ /* 0x000fce00078e38ff */
.L_x_1:
[----:B-1----:R-:W-:Y:S01]  /*01c0*/  MOV R6, R0 ;  /* 0x0000000000067202 */ /* 0x002fe20000000f00 */
[----:B------:R-:W-:Y:S01]  /*01d0*/  HFMA2 R22, -RZ, RZ, 0, 0 ;  /* 0x00000000ff167431 */ /* 0x000fe200000001ff */
[----:B------:R-:W-:Y:S02]  /*01e0*/  VIMNMX R9, PT, PT, R16, R19, !PT ;  /* 0x0000001310097248 */ /* 0x000fe40007fe0100 */
[-C--:B------:R-:W-:Y:S02]  /*01f0*/  ISETP.GE.AND P0, PT, R21, R6.reuse, PT ;  /* 0x000000061500720c */ /* 0x080fe40003f06270 */
[-C--:B------:R-:W-:Y:S02]  /*0200*/  ISETP.GE.AND P1, PT, R9, R6.reuse, PT ;  /* 0x000000060900720c */ /* 0x080fe40003f26270 */
[----:B------:R-:W-:Y:S02]  /*0210*/  ISETP.GE.U32.OR P0, PT, R23, R6, P0 ;  /* 0x000000061700720c */ /* 0x000fe40000706470 */
[----:B------:R-:W-:-:S09]  /*0220*/  MOV R26, RZ ;  /* 0x000000ff001a7202 */ /* 0x000fd20000000f00 */
[----:B------:R-:W0:Y:S08]  /*0230*/  @!P1 LDC.64 R8, c[0x0][0x388] ;  /* 0x0000e200ff089b82 */ /* 0x000e300000000a00 */
[----:B------:R-:W1:Y:S01]  /*0240*/  @!P0 LDC.64 R10, c[0x0][0x380] ;  /* 0x0000e000ff0a8b82 */ /* 0x000e620000000a00 */
[----:B0-----:R-:W-:-:S05]  /*0250*/  @!P1 IMAD.WIDE R24, R17, 0x4, R8 ;  /* 0x0000000411189825 */ /* 0x001fca00078e0208 */
[----:B------:R-:W2:Y:S01]  /*0260*/  @!P1 LDG.E R26, desc[UR8][R24.64] ;  /* 0x00000008181a9981 */ /* 0x000ea2000c1e1900 */
[----:B-1----:R-:W-:-:S05]  /*0270*/  @!P0 IMAD.WIDE.U32 R10, R7, 0x4, R10 ;  /* 0x00000004070a8825 */ /* 0x002fca00078e000a */
[----:B------:R-:W3:Y:S01]  /*0280*/  @!P0 LDG.E R22, desc[UR8][R10.64] ;  /* 0x000000080a168981 */ /* 0x000ee2000c1e1900 */
[----:B------:R-:W-:-:S06]  /*0290*/  UIADD3 UR4, UPT, UPT, UR4, 0x20, URZ ;  /* 0x0000002004047890 */ /* 0x000fcc000fffe0ff */
[----:B------:R-:W-:Y:S01]  /*02a0*/  ISETP.LE.AND P0, PT, R6, UR4, PT ;  /* 0x0000000406007c0c */ /* 0x000fe2000bf03270 */
[----:B---3--:R-:W-:Y:S04]  /*02b0*/  STS [R4], R22 ;  /* 0x0000001604007388 */ /* 0x008fe80000000800 */
[----:B--2---:R-:W-:Y:S01]  /*02c0*/  STS [R3], R26 ;  /* 0x0000001a03007388 */ /* 0x004fe20000000800 */
[----:B------:R-:W-:Y:S06]  /*02d0*/  BAR.SYNC.DEFER_BLOCKING 0x0 ;  /* 0x0000000000007b1d */ /* 0x000fec0000010000 */
[----:B------:R-:W-:Y:S04]  /*02e0*/  LDS R28, [R2] ;  /* 0x00000000021c7984 */ /* 0x000fe80000000800 */
[----:B------:R-:W0:Y:S04]  /*02f0*/  LDS.128 R12, [R5] ;  /* 0x00000000050c7984 */ /* 0x000e280000000c00 */
[----:B------:R-:W1:Y:S04]  /*0300*/  LDS R25, [R2+0x80] ;  /* 0x0000800002197984 */ /* 0x000e680000000800 */
[----:B------:R-:W2:Y:S04]  /*0310*/  LDS R29, [R2+0x100] ;  /* 0x00010000021d7984 */ /* 0x000ea80000000800 */
[----:B------:R-:W3:Y:S04]  /*0320*/  LDS R20, [R2+0x180] ;  /* 0x0001800002147984 */ /* 0x000ee80000000800 */
[----:B------:R-:W-:Y:S04]  /*0330*/  LDS R18, [R2+0x200] ;  /* 0x0002000002127984 */ /* 0x000fe80000000800 */
[----:B------:R-:W4:Y:S04]  /*0340*/  LDS.128 R8, [R5+0x10] ;  /* 0x0000100005087984 */ /* 0x000f280000000c00 */
[----:B------:R-:W5:Y:S04]  /*0350*/  LDS R22, [R2+0x280] ;  /* 0x0002800002167984 */ /* 0x000f680000000800 */
[----:B------:R-:W-:Y:S04]  /*0360*/  LDS R26, [R2+0x380] ;  /* 0x00038000021a7984 */ /* 0x000fe80000000800 */
[----:B------:R-:W-:Y:S01]  /*0370*/  LDS R24, [R2+0x580] ;  /* 0x0005800002187984 */ /* 0x000fe20000000800 */
[----:B0-----:R-:W-:-:S03]  /*0380*/  FFMA R12, R12, R28, R27 ;  /* 0x0000001c0c0c7223 */ /* 0x001fc6000000001b */
[----:B------:R-:W0:Y:S01]  /*0390*/  LDS R27, [R2+0x300] ;  /* 0x00030000021b7984 */ /* 0x000e220000000800 */
[----:B-1----:R-:W-:-:S04]  /*03a0*/  FFMA R12, R25, R13, R12 ;  /* 0x0000000d190c7223 */ /* 0x002fc8000000000c */
[----:B--2---:R-:W-:-:S04]  /*03b0*/  FFMA R29, R29, R14, R12 ;  /* 0x0000000e1d1d7223 */ /* 0x004fc8000000000c */
[----:B---3--:R-:W-:Y:S02]  /*03c0*/  FFMA R25, R20, R15, R29 ;  /* 0x0000000f14197223 */ /* 0x008fe4000000001d */
[----:B------:R-:W-:Y:S04]  /*03d0*/  LDS R29, [R2+0x400] ;  /* 0x00040000021d7984 */ /* 0x000fe80000000800 */
[----:B------:R-:W1:Y:S01]  /*03e0*/  LDS.128 R12, [R5+0x20] ;  /* 0x00002000050c7984 */ /* 0x000e620000000c00 */
[----:B----4-:R-:W-:-:S03]  /*03f0*/  FFMA R25, R8, R18, R25 ;  /* 0x0000001208197223 */ /* 0x010fc60000000019 */
[----:B------:R-:W2:Y:S01]  /*0400*/  LDS R20, [R2+0x480] ;  /* 0x0004800002147984 */ /* 0x000ea20000000800 */
[----:B-----5:R-:W-:-:S03]  /*0410*/  FFMA R22, R22, R9, R25 ;  /* 0x0000000916167223 */ /* 0x020fc60000000019 */
[----:B------:R-:W3:Y:S04]  /*0420*/  LDS R25, [R2+0x500] ;  /* 0x0005000002197984 */ /* 0x000ee80000000800 */
[----:B------:R-:W-:Y:S01]  /*0430*/  LDS R18, [R2+0x680] ;  /* 0x0006800002127984 */ /* 0x000fe20000000800 */
[----:B0-----:R-:W-:-:S03]  /*0440*/  FFMA R27, R27, R10, R22 ;  /* 0x0000000a1b1b7223 */ /* 0x001fc60000000016 */
[----:B------:R-:W-:Y:S01]  /*0450*/  LDS R22, [R2+0x780] ;  /* 0x0007800002167984 */ /* 0x000fe20000000800 */
[----:B------:R-:W-:-:S03]  /*0460*/  FFMA R26, R26, R11, R27 ;  /* 0x0000000b1a1a7223 */ /* 0x000fc6000000001b */
[----:B------:R-:W-:Y:S04]  /*0470*/  LDS R27, [R2+0x600] ;  /* 0x00060000021b7984 */ /* 0x000fe80000000800 */
[----:B------:R-:W0:Y:S01]  /*0480*/  LDS.128 R8, [R5+0x30] ;  /* 0x0000300005087984 */ /* 0x000e220000000c00 */
[----:B-1----:R-:W-:-:S04]  /*0490*/  FFMA R29, R12, R29, R26 ;  /* 0x0000001d0c1d7223 */ /* 0x002fc8000000001a */
[----:B--2---:R-:W-:Y:S02]  /*04a0*/  FFMA R20, R20, R13, R29 ;  /* 0x0000000d14147223 */ /* 0x004fe4000000001d */
[----:B------:R-:W1:Y:S02]  /*04b0*/  LDS R29, [R2+0x700] ;  /* 0x00070000021d7984 */ /* 0x000e640000000800 */
[----:B---3--:R-:W-:Y:S02]  /*04c0*/  FFMA R25, R25, R14, R20 ;  /* 0x0000000e19197223 */ /* 0x008fe40000000014 */
[----:B------:R-:W-:Y:S02]  /*04d0*/  LDS R20, [R2+0x880] ;  /* 0x0008800002147984 */ /* 0x000fe40000000800 */
[----:B------:R-:W-:Y:S02]  /*04e0*/  FFMA R24, R24, R15, R25 ;  /* 0x0000000f18187223 */ /* 0x000fe40000000019 */
[----:B------:R-:W-:Y:S04]  /*04f0*/  LDS R25, [R2+0x800] ;  /* 0x0008000002197984 */ /* 0x000fe80000000800 */
[----:B------:R-:W2:Y:S01]  /*0500*/  LDS.128 R12, [R5+0x40] ;  /* 0x00004000050c7984 */ /* 0x000ea20000000c00 */
[----:B0-----:R-:W-:-:S03]  /*0510*/  FFMA R27, R8, R27, R24 ;  /* 0x0000001b081b7223 */ /* 0x001fc60000000018 */
[----:B------:R-:W-:Y:S01]  /*0520*/  LDS R24, [R2+0x980] ;  /* 0x0009800002187984 */ /* 0x000fe20000000800 */
[----:B------:R-:W-:-:S03]  /*0530*/  FFMA R8, R18, R9, R27 ;  /* 0x0000000912087223 */ /* 0x000fc6000000001b */
[----:B------:R-:W0:Y:S04]  /*0540*/  LDS R18, [R2+0x900] ;  /* 0x0009000002127984 */ /* 0x000e280000000800 */
[----:B------:R-:W-:Y:S01]  /*0550*/  LDS R27, [R2+0xa00] ;  /* 0x000a0000021b7984 */ /* 0x000fe20000000800 */
[----:B-1----:R-:W-:-:S04]  /*0560*/  FFMA R29, R29, R10, R8 ;  /* 0x0000000a1d1d7223 */ /* 0x002fc80000000008 */
[----:B------:R-:W-:Y:S02]  /*0570*/  FFMA R29, R22, R11, R29 ;  /* 0x0000000b161d7223 */ /* 0x000fe4000000001d */
[----:B------:R-:W1:Y:S04]  /*0580*/  LDS.128 R8, [R5+0x50] ;  /* 0x0000500005087984 */ /* 0x000e680000000c00 */
[----:B------:R-:W3:Y:S01]  /*0590*/  LDS R22, [R2+0xa80] ;  /* 0x000a800002167984 */ /* 0x000ee20000000800 */
[----:B--2---:R-:W-:-:S03]  /*05a0*/  FFMA R25, R12, R25, R29 ;  /* 0x000000190c197223 */ /* 0x004fc6000000001d */
[----:B------:R-:W-:Y:S01]  /*05b0*/  LDS R29, [R2+0xc00] ;  /* 0x000c0000021d7984 */ /* 0x000fe20000000800 */
[----:B------:R-:W-:-:S03]  /*05c0*/  FFMA R13, R20, R13, R25 ;  /* 0x0000000d140d7223 */ /* 0x000fc60000000019 */
[----:B------:R-:W2:Y:S04]  /*05d0*/  LDS R25, [R2+0xb00] ;  /* 0x000b000002197984 */ /* 0x000ea80000000800 */
[----:B------:R-:W4:Y:S01]  /*05e0*/  LDS R20, [R2+0xb80] ;  /* 0x000b800002147984 */ /* 0x000f220000000800 */
[----:B0-----:R-:W-:-:S03]  /*05f0*/  FFMA R13, R18, R14, R13 ;  /* 0x0000000e120d7223 */ /* 0x001fc6000000000d */
[----:B------:R-:W-:Y:S01]  /*0600*/  LDS R18, [R2+0xc80] ;  /* 0x000c800002127984 */ /* 0x000fe20000000800 */
[----:B------:R-:W-:-:S03]  /*0610*/  FFMA R24, R24, R15, R13 ;  /* 0x0000000f18187223 */ /* 0x000fc6000000000d */
[----:B------:R-:W0:Y:S01]  /*0620*/  LDS.128 R12, [R5+0x60] ;  /* 0x00006000050c7984 */ /* 0x000e220000000c00 */
[----:B-1----:R-:W-:-:S03]  /*0630*/  FFMA R27, R8, R27, R24 ;  /* 0x0000001b081b7223 */ /* 0x002fc60000000018 */
[----:B------:R-:W-:Y:S01]  /*0640*/  LDS R24, [R2+0xf00] ;  /* 0x000f000002187984 */ /* 0x000fe20000000800 */
[----:B---3--:R-:W-:-:S03]  /*0650*/  FFMA R22, R22, R9, R27 ;  /* 0x0000000916167223 */ /* 0x008fc6000000001b */
[----:B------:R-:W1:Y:S01]  /*0660*/  LDS R27, [R2+0xd00] ;  /* 0x000d0000021b7984 */ /* 0x000e620000000800 */
[----:B--2---:R-:W-:-:S03]  /*0670*/  FFMA R25, R25, R10, R22 ;  /* 0x0000000a19197223 */ /* 0x004fc60000000016 */
[----:B------:R-:W2:Y:S01]  /*0680*/  LDS R22, [R2+0xd80] ;  /* 0x000d800002167984 */ /* 0x000ea20000000800 */
[----:B----4-:R-:W-:-:S03]  /*0690*/  FFMA R20, R20, R11, R25 ;  /* 0x0000000b14147223 */ /* 0x010fc60000000019 */
[----:B------:R-:W-:Y:S04]  /*06a0*/  LDS R25, [R2+0xe00] ;  /* 0x000e000002197984 */ /* 0x000fe80000000800 */
[----:B------:R-:W3:Y:S01]  /*06b0*/  LDS.128 R8, [R5+0x70] ;  /* 0x0000700005087984 */ /* 0x000ee20000000c00 */
[----:B0-----:R-:W-:-:S03]  /*06c0*/  FFMA R29, R12, R29, R20 ;  /* 0x0000001d0c1d7223 */ /* 0x001fc60000000014 */
[----:B------:R-:W0:Y:S01]  /*06d0*/  LDS R12, [R2+0xe80] ;  /* 0x000e8000020c7984 */ /* 0x000e220000000800 */
[----:B------:R-:W-:-:S03]  /*06e0*/  FFMA R20, R18, R13, R29 ;  /* 0x0000000d12147223 */ /* 0x000fc6000000001d */
[----:B------:R-:W4:Y:S01]  /*06f0*/  LDS R18, [R2+0xf80] ;  /* 0x000f800002127984 */ /* 0x000f220000000800 */
[----:B-1----:R-:W-:-:S04]  /*0700*/  FFMA R27, R27, R14, R20 ;  /* 0x0000000e1b1b7223 */ /* 0x002fc80000000014 */
[----:B--2---:R-:W-:-:S04]  /*0710*/  FFMA R15, R22, R15, R27 ;  /* 0x0000000f160f7223 */ /* 0x004fc8000000001b */
[----:B---3--:R-:W-:Y:S01]  /*0720*/  FFMA R15, R8, R25, R15 ;  /* 0x00000019080f7223 */ /* 0x008fe2000000000f */
[----:B------:R-:W-:Y:S02]  /*0730*/  IADD3 R19, PT, PT, R19, 0x20, RZ ;  /* 0x0000002013137810 */ /* 0x000fe40007ffe0ff */
[----:B------:R-:W-:Y:S02]  /*0740*/  IADD3 R21, PT, PT, R21, 0x20, RZ ;  /* 0x0000002015157810 */ /* 0x000fe40007ffe0ff */
[----:B------:R-:W-:Y:S01]  /*0750*/  LEA R17, R6, R17, 0x5 ;  /* 0x0000001106117211 */ /* 0x000fe200078e28ff */
[----:B0-----:R-:W-:-:S04]  /*0760*/  FFMA R9, R12, R9, R15 ;  /* 0x000000090c097223 */ /* 0x001fc8000000000f */
[----:B------:R-:W-:Y:S01]  /*0770*/  FFMA R9, R24, R10, R9 ;  /* 0x0000000a18097223 */ /* 0x000fe20000000009 */
[----:B------:R-:W-:-:S03]  /*0780*/  IADD3 R7, PT, PT, R7, 0x20, RZ ;  /* 0x0000002007077810 */ /* 0x000fc60007ffe0ff */
[----:B----4-:R-:W-:Y:S01]  /*0790*/  FFMA R27, R18, R11, R9 ;  /* 0x0000000b121b7223 */ /* 0x010fe20000000009 */
[----:B------:R-:W-:Y:S06]  /*07a0*/  BAR.SYNC.DEFER_BLOCKING 0x0 ;  /* 0x0000000000007b1d */ /* 0x000fec0000010000 */
[----:B------:R-:W-:Y:S05]  /*07b0*/  @!P0 BRA `(.L_x_1) ;  /* 0xfffffff800808947 */ /* 0x000fea000383ffff */
.L_x_0:
[----:B------:R-:W-:-:S04]  /*07c0*/  VIMNMX R3, PT, PT, R23, R16, !PT ;  /* 0x0000001017037248 */ /* 0x000fc80007fe0100 */
[----:B------:R-:W-:-:S13]  /*07d0*/  ISETP.GE.AND P0, PT, R3, R6, PT ;  /* 0x000000060300720c */ /* 0x000fda0003f06270 */
[----:B------:R-:W-:Y:S05]  /*07e0*/  @P0 EXIT ;  /* 0x000000000000094d */ /* 0x000fea0003800000 */
[----:B------:R-:W0:Y:S01]  /*07f0*/  LDC.64 R2, c[0x0][0x390] ;  /* 0x0000e400ff027b82 */ /* 0x000e220000000a00 */
[----:B------:R-:W-:-:S04]  /*0800*/  IMAD R23, R23, R6, R16 ;  /* 0x0000000617177224 */ /* 0x000fc800078e0210 */
[----:B0-----:R-:W-:-:S05]  /*0810*/  IMAD.WIDE R2, R23, 0x4, R2 ;  /* 0x0000000417027825 */ /* 0x001fca00078e0202 */
[----:B------:R-:W-:Y:S01]  /*0820*/  STG.E desc[UR8][R2.64], R27 ;  /* 0x0000001b02007986 */ /* 0x000fe2000c101908 */
[----:B------:R-:W-:Y:S05]  /*0830*/  EXIT ;  /* 0x000000000000794d */ /* 0x000fea0003800000 */
.L_x_2:
[----:B------:R-:W-:-:S00]  /*0840*/  BRA `(.L_x_2) ;  /* 0xfffffffc00fc7947 */ /* 0x000fc0000383ffff */
[----:B------:R-:W-:-:S00]  /*0850*/  NOP ;  /* 0x0000000000007918 */ /* 0x000fc00000000000 */
        /* <DEDUP_REMOVED lines=10> */
.L_x_3:


//--------------------- .nv.shared._Z11MatMulTiledPKfS0_Pfi --------------------------
	.section	.nv.shared._Z11MatMulTiledPKfS0_Pfi,"aw",@nobits
	.sectionflags	@""
	.align	4
.nv.shared._Z11MatMulTiledPKfS0_Pfi:
	.zero		9216


//--------------------- .nv.shared.reserved.0     --------------------------
	.section	.nv.shared.reserved.0,"aw",@nobits
	.weak		__nv_reservedSMEM_offset_0_alias
	.size		__nv_reservedSMEM_offset_0_alias, 0, 64
	.other		__nv_reservedSMEM_offset_0_alias,@"STO_CUDA_RESERVED_SHARED STV_DEFAULT"
__nv_reservedSMEM_offset_0_alias:
	.zero		0
	.zero		64


//--------------------- .nv.constant0._Z11MatMulTiledPKfS0_Pfi --------------------------
	.section	.nv.constant0._Z11MatMulTiledPKfS0_Pfi,"a",@progbits
	.sectionflags	@""
	.align	4
.nv.constant0._Z11MatMulTiledPKfS0_Pfi:
	.zero		924


//--------------------- SYMBOLS --------------------------

	.type		.nv.reservedSmem.offset0,@object
	.size		.nv.reservedSmem.offset0,0x4
	.type		.nv.reservedSmem.cap,@object
	.size		.nv.reservedSmem.cap,0x4
